	.headerflags	@"EF_CUDA_TEXMODE_UNIFIED EF_CUDA_64BIT_ADDRESS EF_CUDA_ACCELERATORS EF_CUDA_SM90 EF_CUDA_VIRTUAL_SM(EF_CUDA_SM90)"
	.elftype	@"ET_EXEC"


//--------------------- .nv.info                  --------------------------
	.section	.nv.info,"",@"SHT_CUDA_INFO"
	.align	4


	//----- nvinfo : EIATTR_REGCOUNT
	.align		4
        /*0000*/ 	.byte	0x04, 0x2f
        /*0002*/ 	.short	(.L_3 - .L_2)
	.align		4
.L_2:
        /*0004*/ 	.word	index@(triton_poi_fused__native_batch_norm_legit_no_training_cat_relu_26)
        /*0008*/ 	.word	0x00000017


	//----- nvinfo : EIATTR_MIN_STACK_SIZE
	.align		4
.L_3:
        /*000c*/ 	.byte	0x04, 0x12
        /*000e*/ 	.short	(.L_5 - .L_4)
	.align		4
.L_4:
        /*0010*/ 	.word	index@(triton_poi_fused__native_batch_norm_legit_no_training_cat_relu_26)
        /*0014*/ 	.word	0x00000000


	//----- nvinfo : EIATTR_FRAME_SIZE
	.align		4
.L_5:
        /*0018*/ 	.byte	0x04, 0x11
        /*001a*/ 	.short	(.L_7 - .L_6)
	.align		4
.L_6:
        /*001c*/ 	.word	index@(triton_poi_fused__native_batch_norm_legit_no_training_cat_relu_26)
        /*0020*/ 	.word	0x00000000


	//----- nvinfo : EIATTR_MIN_STACK_SIZE
	.align		4
.L_7:
        /*0024*/ 	.byte	0x04, 0x12
        /*0026*/ 	.short	(.L_9 - .L_8)
	.align		4
.L_8:
        /*0028*/ 	.word	index@(triton_poi_fused__native_batch_norm_legit_no_training_cat_relu_26)
        /*002c*/ 	.word	0x00000000
.L_9:


//--------------------- .nv.info.triton_poi_fused__native_batch_norm_legit_no_training_cat_relu_26 --------------------------
	.section	.nv.info.triton_poi_fused__native_batch_norm_legit_no_training_cat_relu_26,"",@"SHT_CUDA_INFO"
	.sectionflags	@""
	.align	4


	//----- nvinfo : EIATTR_CUDA_API_VERSION
	.align		4
        /*0000*/ 	.byte	0x04, 0x37
        /*0002*/ 	.short	(.L_11 - .L_10)
.L_10:
        /*0004*/ 	.word	0x0000007c


	//----- nvinfo : EIATTR_KPARAM_INFO
	.align		4
.L_11:
        /*0008*/ 	.byte	0x04, 0x17
        /*000a*/ 	.short	(.L_13 - .L_12)
.L_12:
        /*000c*/ 	.word	0x00000000
        /*0010*/ 	.short	0x0008
        /*0012*/ 	.short	0x0040
        /*0014*/ 	.byte	0x00, 0xf0, 0x11, 0x00


	//----- nvinfo : EIATTR_KPARAM_INFO
	.align		4
.L_13:
        /*0018*/ 	.byte	0x04, 0x17
        /*001a*/ 	.short	(.L_15 - .L_14)
.L_14:
        /*001c*/ 	.word	0x00000000
        /*0020*/ 	.short	0x0007
        /*0022*/ 	.short	0x0038
        /*0024*/ 	.byte	0x00, 0xf4, 0x21, 0x00


	//----- nvinfo : EIATTR_KPARAM_INFO
	.align		4
.L_15:
        /*0028*/ 	.byte	0x04, 0x17
        /*002a*/ 	.short	(.L_17 - .L_16)
.L_16:
        /*002c*/ 	.word	0x00000000
        /*0030*/ 	.short	0x0006
        /*0032*/ 	.short	0x0030
        /*0034*/ 	.byte	0x00, 0xf4, 0x21, 0x00


	//----- nvinfo : EIATTR_KPARAM_INFO
	.align		4
.L_17:
        /*0038*/ 	.byte	0x04, 0x17
        /*003a*/ 	.short	(.L_19 - .L_18)
.L_18:
        /*003c*/ 	.word	0x00000000
        /*0040*/ 	.short	0x0005
        /*0042*/ 	.short	0x0028
        /*0044*/ 	.byte	0x00, 0xf4, 0x21, 0x00


	//----- nvinfo : EIATTR_KPARAM_INFO
	.align		4
.L_19:
        /*0048*/ 	.byte	0x04, 0x17
        /*004a*/ 	.short	(.L_21 - .L_20)
.L_20:
        /*004c*/ 	.word	0x00000000
        /*0050*/ 	.short	0x0004
        /*0052*/ 	.short	0x0020
        /*0054*/ 	.byte	0x00, 0xf4, 0x21, 0x00


	//----- nvinfo : EIATTR_KPARAM_INFO
	.align		4
.L_21:
        /*0058*/ 	.byte	0x04, 0x17
        /*005a*/ 	.short	(.L_23 - .L_22)
.L_22:
        /*005c*/ 	.word	0x00000000
        /*0060*/ 	.short	0x0003
        /*0062*/ 	.short	0x0018
        /*0064*/ 	.byte	0x00, 0xf4, 0x21, 0x00


	//----- nvinfo : EIATTR_KPARAM_INFO
	.align		4
.L_23:
        /*0068*/ 	.byte	0x04, 0x17
        /*006a*/ 	.short	(.L_25 - .L_24)
.L_24:
        /*006c*/ 	.word	0x00000000
        /*0070*/ 	.short	0x0002
        /*0072*/ 	.short	0x0010
        /*0074*/ 	.byte	0x00, 0xf4, 0x21, 0x00


	//----- nvinfo : EIATTR_KPARAM_INFO
	.align		4
.L_25:
        /*0078*/ 	.byte	0x04, 0x17
        /*007a*/ 	.short	(.L_27 - .L_26)
.L_26:
        /*007c*/ 	.word	0x00000000
        /*0080*/ 	.short	0x0001
        /*0082*/ 	.short	0x0008
        /*0084*/ 	.byte	0x00, 0xf4, 0x21, 0x00


	//----- nvinfo : EIATTR_KPARAM_INFO
	.align		4
.L_27:
        /*0088*/ 	.byte	0x04, 0x17
        /*008a*/ 	.short	(.L_29 - .L_28)
.L_28:
        /*008c*/ 	.word	0x00000000
        /*0090*/ 	.short	0x0000
        /*0092*/ 	.short	0x0000
        /*0094*/ 	.byte	0x00, 0xf4, 0x21, 0x00


	//----- nvinfo : EIATTR_SPARSE_MMA_MASK
	.align		4
.L_29:
        /*0098*/ 	.byte	0x03, 0x50
        /*009a*/ 	.short	0x0000


	//----- nvinfo : EIATTR_MAXREG_COUNT
	.align		4
        /*009c*/ 	.byte	0x03, 0x1b
        /*009e*/ 	.short	0x00ff


	//----- nvinfo : EIATTR_EXIT_INSTR_OFFSETS
	.align		4
        /*00a0*/ 	.byte	0x04, 0x1c
        /*00a2*/ 	.short	(.L_31 - .L_30)


	//   ....[0]....
.L_30:
        /*00a4*/ 	.word	0x000004d0


	//   ....[1]....
        /*00a8*/ 	.word	0x000004f0


	//----- nvinfo : EIATTR_REQNTID
	.align		4
.L_31:
        /*00ac*/ 	.byte	0x04, 0x10
        /*00ae*/ 	.short	(.L_33 - .L_32)
.L_32:
        /*00b0*/ 	.word	0x00000080
        /*00b4*/ 	.word	0x00000001
        /*00b8*/ 	.word	0x00000001


	//----- nvinfo : EIATTR_CBANK_PARAM_SIZE
	.align		4
.L_33:
        /*00bc*/ 	.byte	0x03, 0x19
        /*00be*/ 	.short	0x0044


	//----- nvinfo : EIATTR_PARAM_CBANK
	.align		4
        /*00c0*/ 	.byte	0x04, 0x0a
        /*00c2*/ 	.short	(.L_35 - .L_34)
	.align		4
.L_34:
        /*00c4*/ 	.word	index@(.nv.constant0.triton_poi_fused__native_batch_norm_legit_no_training_cat_relu_26)
        /*00c8*/ 	.short	0x0210
        /*00ca*/ 	.short	0x0044


	//----- nvinfo : EIATTR_SW_WAR
	.align		4
.L_35:
        /*00cc*/ 	.byte	0x04, 0x36
        /*00ce*/ 	.short	(.L_37 - .L_36)
.L_36:
        /*00d0*/ 	.word	0x00000008
.L_37:


//--------------------- .nv.callgraph             --------------------------
	.section	.nv.callgraph,"",@"SHT_CUDA_CALLGRAPH"
	.align	4
	.sectionentsize	8
	.align		4
        /*0000*/ 	.word	0x00000000
	.align		4
        /*0004*/ 	.word	0xffffffff
	.align		4
        /*0008*/ 	.word	0x00000000
	.align		4
        /*000c*/ 	.word	0xfffffffe
	.align		4
        /*0010*/ 	.word	0x00000000
	.align		4
        /*0014*/ 	.word	0xfffffffd
	.align		4
        /*0018*/ 	.word	0x00000000
	.align		4
        /*001c*/ 	.word	0xfffffffc


//--------------------- .nv.constant4             --------------------------
	.section	.nv.constant4,"a",@progbits
	.align	8
	.align		8
.nv.constant4:
        /*0000*/ 	.dword	_$_str
	.align		8
        /*0008*/ 	.dword	_$_str_$_2


//--------------------- .text.triton_poi_fused__native_batch_norm_legit_no_training_cat_relu_26 --------------------------
	.section	.text.triton_poi_fused__native_batch_norm_legit_no_training_cat_relu_26,"ax",@progbits
	.align	128
        .global         triton_poi_fused__native_batch_norm_legit_no_training_cat_relu_26
        .type           triton_poi_fused__native_batch_norm_legit_no_training_cat_relu_26,@function
        .size           triton_poi_fused__native_batch_norm_legit_no_training_cat_relu_26,(.L_x_1 - triton_poi_fused__native_batch_norm_legit_no_training_cat_relu_26)
        .other          triton_poi_fused__native_batch_norm_legit_no_training_cat_relu_26,@"STO_CUDA_ENTRY STV_DEFAULT"
triton_poi_fused__native_batch_norm_legit_no_training_cat_relu_26:
.text.triton_poi_fused__native_batch_norm_legit_no_training_cat_relu_26:
[----:B------:R-:W0:Y:S01]  /*0000*/  LDC R1, c[0x0][0x28] ;  /* 0x00000a00ff017b82 */ /* 0x000e220000000800 */
[----:B------:R-:W1:Y:S07]  /*0010*/  S2R R0, SR_TID.X ;  /* 0x0000000000007919 */ /* 0x000e6e0000002100 */
[----:B------:R-:W2:Y:S01]  /*0020*/  LDC.64 R12, c[0x0][0x228] ;  /* 0x00008a00ff0c7b82 */ /* 0x000ea20000000a00 */
[----:B------:R-:W-:Y:S01]  /*0030*/  ULDC.64 UR4, c[0x0][0x208] ;  /* 0x0000820000047ab9 */ /* 0x000fe20000000a00 */
[----:B------:R-:W-:Y:S01]  /*0040*/  ULDC.64 UR6, c[0x0][0x218] ;  /* 0x0000860000067ab9 */ /* 0x000fe20000000a00 */
[----:B------:R-:W3:Y:S05]  /*0050*/  S2R R3, SR_CTAID.X ;  /* 0x0000000000037919 */ /* 0x000eea0000002500 */
[----:B------:R-:W4:Y:S08]  /*0060*/  LDC.64 R10, c[0x0][0x210] ;  /* 0x00008400ff0a7b82 */ /* 0x000f300000000a00 */
[----:B------:R-:W5:Y:S01]  /*0070*/  LDC.64 R8, c[0x0][0x220] ;  /* 0x00008800ff087b82 */ /* 0x000f620000000a00 */
[----:B-1----:R-:W-:-:S05]  /*0080*/  LOP3.LUT R0, R0, 0x7f, RZ, 0xc0, !PT ;  /* 0x0000007f00007812 */ /* 0x002fca00078ec0ff */
[----:B---3--:R-:W-:-:S05]  /*0090*/  IMAD R0, R3, 0x80, R0 ;  /* 0x0000008003007824 */ /* 0x008fca00078e0200 */
[----:B------:R-:W-:Y:S02]  /*00a0*/  SHF.R.S32.HI R3, RZ, 0x1f, R0 ;  /* 0x0000001fff037819 */ /* 0x000fe40000011400 */
[----:B------:R-:W-:Y:S02]  /*00b0*/  ISETP.GE.AND P0, PT, R0, 0x6c00, PT ;  /* 0x00006c000000780c */ /* 0x000fe40003f06270 */
[----:B------:R-:W-:-:S04]  /*00c0*/  LEA.HI R4, R3, R0, RZ, 0x6 ;  /* 0x0000000003047211 */ /* 0x000fc800078f30ff */
[----:B------:R-:W-:-:S05]  /*00d0*/  SHF.R.S32.HI R3, RZ, 0x6, R4 ;  /* 0x00000006ff037819 */ /* 0x000fca0000011404 */
[----:B------:R-:W-:-:S05]  /*00e0*/  IMAD.HI R2, R3, 0x4bda12f7, RZ ;  /* 0x4bda12f703027827 */ /* 0x000fca00078e02ff */
[----:B------:R-:W-:-:S04]  /*00f0*/  SHF.R.U32.HI R5, RZ, 0x1f, R2 ;  /* 0x0000001fff057819 */ /* 0x000fc80000011602 */
[----:B------:R-:W-:-:S05]  /*0100*/  LEA.HI.SX32 R2, R2, R5, 0x1b ;  /* 0x0000000502027211 */ /* 0x000fca00078fdaff */
[----:B------:R-:W-:Y:S02]  /*0110*/  IMAD R3, R2, -0x6c, R3 ;  /* 0xffffff9402037824 */ /* 0x000fe400078e0203 */
[----:B------:R-:W-:Y:S02]  /*0120*/  IMAD.MOV.U32 R2, RZ, RZ, RZ ;  /* 0x000000ffff027224 */ /* 0x000fe400078e00ff */
[----:B--2---:R-:W-:-:S05]  /*0130*/  IMAD.WIDE R12, R3, 0x4, R12 ;  /* 0x00000004030c7825 */ /* 0x004fca00078e020c */
[----:B------:R1:W2:Y:S01]  /*0140*/  @!P0 LDG.E.EL R2, desc[UR4][R12.64] ;  /* 0x000000040c028981 */ /* 0x0002a2000c2e1900 */
[----:B------:R-:W-:Y:S01]  /*0150*/  IMAD.HI R5, R0, 0x4bda12f7, RZ ;  /* 0x4bda12f700057827 */ /* 0x000fe200078e02ff */
[----:B------:R-:W-:Y:S02]  /*0160*/  LOP3.LUT R15, R4, 0xffffffc0, RZ, 0xc0, !PT ;  /* 0xffffffc0040f7812 */ /* 0x000fe400078ec0ff */
[C---:B------:R-:W-:Y:S01]  /*0170*/  ISETP.GE.AND P1, PT, R3.reuse, 0x5c, PT ;  /* 0x0000005c0300780c */ /* 0x040fe20003f26270 */
[----:B------:R-:W-:Y:S01]  /*0180*/  IMAD.SHL.U32 R14, R3, 0x40, RZ ;  /* 0x00000040030e7824 */ /* 0x000fe200078e00ff */
[----:B------:R-:W-:Y:S01]  /*0190*/  SHF.R.U32.HI R6, RZ, 0x1f, R5 ;  /* 0x0000001fff067819 */ /* 0x000fe20000011605 */
[C---:B------:R-:W-:Y:S01]  /*01a0*/  IMAD.IADD R15, R0.reuse, 0x1, -R15 ;  /* 0x00000001000f7824 */ /* 0x040fe200078e0a0f */
[----:B------:R-:W-:Y:S02]  /*01b0*/  ISETP.LT.AND P2, PT, R0, 0x6c00, !P1 ;  /* 0x00006c000000780c */ /* 0x000fe40004f41270 */
[----:B------:R-:W-:-:S02]  /*01c0*/  LEA.HI.SX32 R17, R5, R6, 0x15 ;  /* 0x0000000605117211 */ /* 0x000fc400078faaff */
[----:B------:R-:W3:Y:S01]  /*01d0*/  LDC.64 R6, c[0x0][0x230] ;  /* 0x00008c00ff067b82 */ /* 0x000ee20000000a00 */
[----:B------:R-:W-:Y:S02]  /*01e0*/  ISETP.GT.AND P3, PT, R3, 0x5b, !P0 ;  /* 0x0000005b0300780c */ /* 0x000fe40004764270 */
[C---:B------:R-:W-:Y:S02]  /*01f0*/  IMAD.SHL.U32 R16, R17.reuse, 0x400, RZ ;  /* 0x0000040011107824 */ /* 0x040fe400078e00ff */
[----:B-1----:R-:W-:-:S03]  /*0200*/  IMAD R12, R17, -0x1b00, R0 ;  /* 0xffffe500110c7824 */ /* 0x002fc600078e0200 */
[----:B------:R-:W1:Y:S01]  /*0210*/  LDC.64 R4, c[0x0][0x238] ;  /* 0x00008e00ff047b82 */ /* 0x000e620000000a00 */
[----:B------:R-:W-:Y:S01]  /*0220*/  IADD3 R19, P4, P5, R14, R15, R16 ;  /* 0x0000000f0e137210 */ /* 0x000fe20007d9e010 */
[----:B------:R-:W-:Y:S01]  /*0230*/  IMAD R17, R17, 0x1700, R12 ;  /* 0x0000170011117824 */ /* 0x000fe200078e020c */
[----:B------:R-:W-:Y:S02]  /*0240*/  SHF.R.S32.HI R13, RZ, 0x1f, R16 ;  /* 0x0000001fff0d7819 */ /* 0x000fe40000011410 */
[----:B------:R-:W-:Y:S01]  /*0250*/  SHF.R.S32.HI R15, RZ, 0x1f, R15 ;  /* 0x0000001fff0f7819 */ /* 0x000fe2000001140f */
[----:B----4-:R-:W-:Y:S01]  /*0260*/  IMAD.WIDE R16, R17, 0x4, R10 ;  /* 0x0000000411107825 */ /* 0x010fe200078e020a */
[----:B------:R-:W-:Y:S02]  /*0270*/  SHF.R.S32.HI R14, RZ, 0x1f, R14 ;  /* 0x0000001fff0e7819 */ /* 0x000fe4000001140e */
[----:B------:R-:W-:Y:S02]  /*0280*/  CS2R R10, SRZ ;  /* 0x00000000000a7805 */ /* 0x000fe4000001ff00 */
[----:B------:R-:W-:-:S02]  /*0290*/  IADD3.X R14, R14, R15, R13, P4, P5 ;  /* 0x0000000f0e0e7210 */ /* 0x000fc400027ea40d */
[----:B------:R-:W-:Y:S02]  /*02a0*/  CS2R R12, SRZ ;  /* 0x00000000000c7805 */ /* 0x000fe4000001ff00 */
[----:B------:R-:W-:-:S04]  /*02b0*/  LEA R18, P4, R19, UR6, 0x2 ;  /* 0x0000000613127c11 */ /* 0x000fc8000f8810ff */
[----:B------:R-:W-:Y:S01]  /*02c0*/  LEA.HI.X R19, R19, UR7, R14, 0x2, P4 ;  /* 0x0000000713137c11 */ /* 0x000fe2000a0f140e */
[----:B------:R2:W4:Y:S01]  /*02d0*/  @P2 LDG.E R12, desc[UR4][R16.64] ;  /* 0x00000004100c2981 */ /* 0x000522000c1e1900 */
[----:B-----5:R-:W-:-:S03]  /*02e0*/  IMAD.WIDE R8, R3, 0x4, R8 ;  /* 0x0000000403087825 */ /* 0x020fc600078e0208 */
[----:B------:R-:W5:Y:S01]  /*02f0*/  @P3 LDG.E R10, desc[UR4][R18.64+-0x5c00] ;  /* 0xffa40004120a3981 */ /* 0x000f62000c1e1900 */
[----:B------:R-:W-:-:S03]  /*0300*/  IMAD.MOV.U32 R20, RZ, RZ, RZ ;  /* 0x000000ffff147224 */ /* 0x000fc600078e00ff */
[----:B------:R-:W5:Y:S01]  /*0310*/  @!P0 LDG.E.EL R11, desc[UR4][R8.64] ;  /* 0x00000004080b8981 */ /* 0x000f62000c2e1900 */
[----:B---3--:R-:W-:-:S04]  /*0320*/  IMAD.WIDE R6, R3, 0x4, R6 ;  /* 0x0000000403067825 */ /* 0x008fc800078e0206 */
[----:B-1----:R-:W-:Y:S01]  /*0330*/  IMAD.WIDE R14, R3, 0x4, R4 ;  /* 0x00000004030e7825 */ /* 0x002fe200078e0204 */
[----:B------:R1:W3:Y:S01]  /*0340*/  @!P0 LDG.E.EL R13, desc[UR4][R6.64] ;  /* 0x00000004060d8981 */ /* 0x0002e2000c2e1900 */
[----:B------:R-:W1:Y:S03]  /*0350*/  LDC.64 R4, c[0x0][0x240] ;  /* 0x00009000ff047b82 */ /* 0x000e660000000a00 */
[----:B------:R-:W3:Y:S01]  /*0360*/  @!P0 LDG.E.EL R20, desc[UR4][R14.64] ;  /* 0x000000040e148981 */ /* 0x000ee2000c2e1900 */
[----:B01----:R-:W-:-:S04]  /*0370*/  IMAD.WIDE R4, R0, 0x4, R4 ;  /* 0x0000000400047825 */ /* 0x003fc800078e0204 */
[----:B--2---:R-:W-:Y:S01]  /*0380*/  FADD R16, R2, 9.9999997473787516356e-06 ;  /* 0x3727c5ac02107421 */ /* 0x004fe20000000000 */
[----:B------:R-:W-:-:S03]  /*0390*/  IMAD.MOV.U32 R2, RZ, RZ, 0x3e800000 ;  /* 0x3e800000ff027424 */ /* 0x000fc600078e00ff */
[----:B------:R-:W0:Y:S02]  /*03a0*/  MUFU.SQRT R17, R16 ;  /* 0x0000001000117308 */ /* 0x000e240000002000 */
[C---:B0-----:R-:W-:Y:S02]  /*03b0*/  FSETP.GT.AND P4, PT, R17.reuse, 8.50705917302346158658e+37, PT ;  /* 0x7e8000001100780b */ /* 0x041fe40003f84000 */
[C---:B------:R-:W-:Y:S02]  /*03c0*/  FSETP.GEU.AND P5, PT, R17.reuse, 1.175494350822287508e-38, PT ;  /* 0x008000001100780b */ /* 0x040fe40003fae000 */
[----:B------:R-:W-:Y:S02]  /*03d0*/  FSEL R6, R2, 1, P4 ;  /* 0x3f80000002067808 */ /* 0x000fe40002000000 */
[----:B------:R-:W0:Y:S07]  /*03e0*/  LDC.64 R2, c[0x0][0x248] ;  /* 0x00009200ff027b82 */ /* 0x000e2e0000000a00 */
[----:B------:R-:W-:-:S02]  /*03f0*/  @P4 FMUL R17, R17, 0.25 ;  /* 0x3e80000011114820 */ /* 0x000fc40000400000 */
[----:B------:R-:W-:Y:S02]  /*0400*/  @!P5 FMUL R6, R6, 16777216 ;  /* 0x4b8000000606d820 */ /* 0x000fe40000400000 */
[----:B------:R-:W-:Y:S01]  /*0410*/  @!P5 FMUL R17, R17, 16777216 ;  /* 0x4b8000001111d820 */ /* 0x000fe20000400000 */
[----:B----4-:R-:W-:-:S05]  /*0420*/  SEL R12, R12, RZ, P2 ;  /* 0x000000ff0c0c7207 */ /* 0x010fca0001000000 */
[----:B------:R-:W1:Y:S01]  /*0430*/  MUFU.RCP R17, R17 ;  /* 0x0000001100117308 */ /* 0x000e620000001000 */
[----:B-----5:R-:W-:-:S05]  /*0440*/  @P1 SEL R12, R10, RZ, P3 ;  /* 0x000000ff0a0c1207 */ /* 0x020fca0001800000 */
[----:B------:R-:W-:Y:S01]  /*0450*/  FADD R11, R12, -R11 ;  /* 0x8000000b0c0b7221 */ /* 0x000fe20000000000 */
[----:B------:R2:W-:Y:S01]  /*0460*/  @!P0 STG.E desc[UR4][R4.64], R12 ;  /* 0x0000000c04008986 */ /* 0x0005e2000c101904 */
[----:B0-----:R-:W-:-:S04]  /*0470*/  IMAD.WIDE R2, R0, 0x4, R2 ;  /* 0x0000000400027825 */ /* 0x001fc800078e0202 */
[----:B-1----:R-:W-:-:S04]  /*0480*/  FMUL R6, R17, R6 ;  /* 0x0000000611067220 */ /* 0x002fc80000400000 */
[----:B------:R-:W-:-:S04]  /*0490*/  FMUL R11, R11, R6 ;  /* 0x000000060b0b7220 */ /* 0x000fc80000400000 */
[----:B---3--:R-:W-:-:S05]  /*04a0*/  FFMA R11, R11, R13, R20 ;  /* 0x0000000d0b0b7223 */ /* 0x008fca0000000014 */
[----:B------:R-:W-:-:S04]  /*04b0*/  FSETP.GEU.AND P1, PT, R11, RZ, PT ;  /* 0x000000ff0b00720b */ /* 0x000fc80003f2e000 */
[----:B------:R-:W-:Y:S01]  /*04c0*/  FSEL R11, R11, RZ, P1 ;  /* 0x000000ff0b0b7208 */ /* 0x000fe20000800000 */
[----:B--2---:R-:W-:Y:S08]  /*04d0*/  @P0 EXIT ;  /* 0x000000000000094d */ /* 0x004ff00003800000 */
[----:B------:R-:W-:Y:S01]  /*04e0*/  STG.E desc[UR4][R2.64], R11 ;  /* 0x0000000b02007986 */ /* 0x000fe2000c101904 */
[----:B------:R-:W-:Y:S05]  /*04f0*/  EXIT ;  /* 0x000000000000794d */ /* 0x000fea0003800000 */
.L_x_0:
[----:B------:R-:W-:-:S00]  /*0500*/  BRA `(.L_x_0) ;  /* 0xfffffffc00fc7947 */ /* 0x000fc0000383ffff */
[----:B------:R-:W-:-:S00]  /*0510*/  NOP ;  /* 0x0000000000007918 */ /* 0x000fc00000000000 */
        /* <DEDUP_REMOVED lines=14> */
.L_x_1:


//--------------------- .nv.global.init           --------------------------
	.section	.nv.global.init,"aw",@progbits
.nv.global.init:
	.type		_$_str,@object
	.size		_$_str,(_$_str_$_2 - _$_str)
_$_str:
        /*0000*/ 	.byte	0x5f, 0x5f, 0x43, 0x55, 0x44, 0x41, 0x5f, 0x46, 0x54, 0x5a, 0x00
	.type		_$_str_$_2,@object
	.size		_$_str_$_2,(.L_1 - _$_str_$_2)
_$_str_$_2:
        /*000b*/ 	.byte	0x5f, 0x5f, 0x43, 0x55, 0x44, 0x41, 0x5f, 0x50, 0x52, 0x45, 0x43, 0x5f, 0x53, 0x51, 0x52, 0x54
        /*001b*/ 	.byte	0x00
.L_1:


//--------------------- .nv.constant0.triton_poi_fused__native_batch_norm_legit_no_training_cat_relu_26 --------------------------
	.section	.nv.constant0.triton_poi_fused__native_batch_norm_legit_no_training_cat_relu_26,"a",@progbits
	.sectionflags	@""
	.align	4
.nv.constant0.triton_poi_fused__native_batch_norm_legit_no_training_cat_relu_26:
	.zero		596
